	.headerflags	@"EF_CUDA_TEXMODE_UNIFIED EF_CUDA_64BIT_ADDRESS EF_CUDA_ACCELERATORS EF_CUDA_SM90 EF_CUDA_VIRTUAL_SM(EF_CUDA_SM90)"
	.elftype	@"ET_EXEC"


//--------------------- .nv.info                  --------------------------
	.section	.nv.info,"",@"SHT_CUDA_INFO"
	.align	4


	//----- nvinfo : EIATTR_REGCOUNT
	.align		4
        /*0000*/ 	.byte	0x04, 0x2f
        /*0002*/ 	.short	(.L_3 - .L_2)
	.align		4
.L_2:
        /*0004*/ 	.word	index@(triton_poi_fused__native_batch_norm_legit_no_training_cat_relu_60)
        /*0008*/ 	.word	0x0000001c


	//----- nvinfo : EIATTR_MIN_STACK_SIZE
	.align		4
.L_3:
        /*000c*/ 	.byte	0x04, 0x12
        /*000e*/ 	.short	(.L_5 - .L_4)
	.align		4
.L_4:
        /*0010*/ 	.word	index@(triton_poi_fused__native_batch_norm_legit_no_training_cat_relu_60)
        /*0014*/ 	.word	0x00000000


	//----- nvinfo : EIATTR_FRAME_SIZE
	.align		4
.L_5:
        /*0018*/ 	.byte	0x04, 0x11
        /*001a*/ 	.short	(.L_7 - .L_6)
	.align		4
.L_6:
        /*001c*/ 	.word	index@(triton_poi_fused__native_batch_norm_legit_no_training_cat_relu_60)
        /*0020*/ 	.word	0x00000000


	//----- nvinfo : EIATTR_MIN_STACK_SIZE
	.align		4
.L_7:
        /*0024*/ 	.byte	0x04, 0x12
        /*0026*/ 	.short	(.L_9 - .L_8)
	.align		4
.L_8:
        /*0028*/ 	.word	index@(triton_poi_fused__native_batch_norm_legit_no_training_cat_relu_60)
        /*002c*/ 	.word	0x00000000
.L_9:


//--------------------- .nv.info.triton_poi_fused__native_batch_norm_legit_no_training_cat_relu_60 --------------------------
	.section	.nv.info.triton_poi_fused__native_batch_norm_legit_no_training_cat_relu_60,"",@"SHT_CUDA_INFO"
	.sectionflags	@""
	.align	4


	//----- nvinfo : EIATTR_CUDA_API_VERSION
	.align		4
        /*0000*/ 	.byte	0x04, 0x37
        /*0002*/ 	.short	(.L_11 - .L_10)
.L_10:
        /*0004*/ 	.word	0x0000007c


	//----- nvinfo : EIATTR_KPARAM_INFO
	.align		4
.L_11:
        /*0008*/ 	.byte	0x04, 0x17
        /*000a*/ 	.short	(.L_13 - .L_12)
.L_12:
        /*000c*/ 	.word	0x00000000
        /*0010*/ 	.short	0x0008
        /*0012*/ 	.short	0x0040
        /*0014*/ 	.byte	0x00, 0xf0, 0x11, 0x00


	//----- nvinfo : EIATTR_KPARAM_INFO
	.align		4
.L_13:
        /*0018*/ 	.byte	0x04, 0x17
        /*001a*/ 	.short	(.L_15 - .L_14)
.L_14:
        /*001c*/ 	.word	0x00000000
        /*0020*/ 	.short	0x0007
        /*0022*/ 	.short	0x0038
        /*0024*/ 	.byte	0x00, 0xf4, 0x21, 0x00


	//----- nvinfo : EIATTR_KPARAM_INFO
	.align		4
.L_15:
        /*0028*/ 	.byte	0x04, 0x17
        /*002a*/ 	.short	(.L_17 - .L_16)
.L_16:
        /*002c*/ 	.word	0x00000000
        /*0030*/ 	.short	0x0006
        /*0032*/ 	.short	0x0030
        /*0034*/ 	.byte	0x00, 0xf4, 0x21, 0x00


	//----- nvinfo : EIATTR_KPARAM_INFO
	.align		4
.L_17:
        /*0038*/ 	.byte	0x04, 0x17
        /*003a*/ 	.short	(.L_19 - .L_18)
.L_18:
        /*003c*/ 	.word	0x00000000
        /*0040*/ 	.short	0x0005
        /*0042*/ 	.short	0x0028
        /*0044*/ 	.byte	0x00, 0xf4, 0x21, 0x00


	//----- nvinfo : EIATTR_KPARAM_INFO
	.align		4
.L_19:
        /*0048*/ 	.byte	0x04, 0x17
        /*004a*/ 	.short	(.L_21 - .L_20)
.L_20:
        /*004c*/ 	.word	0x00000000
        /*0050*/ 	.short	0x0004
        /*0052*/ 	.short	0x0020
        /*0054*/ 	.byte	0x00, 0xf4, 0x21, 0x00


	//----- nvinfo : EIATTR_KPARAM_INFO
	.align		4
.L_21:
        /*0058*/ 	.byte	0x04, 0x17
        /*005a*/ 	.short	(.L_23 - .L_22)
.L_22:
        /*005c*/ 	.word	0x00000000
        /*0060*/ 	.short	0x0003
        /*0062*/ 	.short	0x0018
        /*0064*/ 	.byte	0x00, 0xf4, 0x21, 0x00


	//----- nvinfo : EIATTR_KPARAM_INFO
	.align		4
.L_23:
        /*0068*/ 	.byte	0x04, 0x17
        /*006a*/ 	.short	(.L_25 - .L_24)
.L_24:
        /*006c*/ 	.word	0x00000000
        /*0070*/ 	.short	0x0002
        /*0072*/ 	.short	0x0010
        /*0074*/ 	.byte	0x00, 0xf4, 0x21, 0x00


	//----- nvinfo : EIATTR_KPARAM_INFO
	.align		4
.L_25:
        /*0078*/ 	.byte	0x04, 0x17
        /*007a*/ 	.short	(.L_27 - .L_26)
.L_26:
        /*007c*/ 	.word	0x00000000
        /*0080*/ 	.short	0x0001
        /*0082*/ 	.short	0x0008
        /*0084*/ 	.byte	0x00, 0xf4, 0x21, 0x00


	//----- nvinfo : EIATTR_KPARAM_INFO
	.align		4
.L_27:
        /*0088*/ 	.byte	0x04, 0x17
        /*008a*/ 	.short	(.L_29 - .L_28)
.L_28:
        /*008c*/ 	.word	0x00000000
        /*0090*/ 	.short	0x0000
        /*0092*/ 	.short	0x0000
        /*0094*/ 	.byte	0x00, 0xf4, 0x21, 0x00


	//----- nvinfo : EIATTR_SPARSE_MMA_MASK
	.align		4
.L_29:
        /*0098*/ 	.byte	0x03, 0x50
        /*009a*/ 	.short	0x0000


	//----- nvinfo : EIATTR_MAXREG_COUNT
	.align		4
        /*009c*/ 	.byte	0x03, 0x1b
        /*009e*/ 	.short	0x00ff


	//----- nvinfo : EIATTR_EXIT_INSTR_OFFSETS
	.align		4
        /*00a0*/ 	.byte	0x04, 0x1c
        /*00a2*/ 	.short	(.L_31 - .L_30)


	//   ....[0]....
.L_30:
        /*00a4*/ 	.word	0x00000680


	//   ....[1]....
        /*00a8*/ 	.word	0x000006a0


	//----- nvinfo : EIATTR_REQNTID
	.align		4
.L_31:
        /*00ac*/ 	.byte	0x04, 0x10
        /*00ae*/ 	.short	(.L_33 - .L_32)
.L_32:
        /*00b0*/ 	.word	0x00000080
        /*00b4*/ 	.word	0x00000001
        /*00b8*/ 	.word	0x00000001


	//----- nvinfo : EIATTR_CBANK_PARAM_SIZE
	.align		4
.L_33:
        /*00bc*/ 	.byte	0x03, 0x19
        /*00be*/ 	.short	0x0044


	//----- nvinfo : EIATTR_PARAM_CBANK
	.align		4
        /*00c0*/ 	.byte	0x04, 0x0a
        /*00c2*/ 	.short	(.L_35 - .L_34)
	.align		4
.L_34:
        /*00c4*/ 	.word	index@(.nv.constant0.triton_poi_fused__native_batch_norm_legit_no_training_cat_relu_60)
        /*00c8*/ 	.short	0x0210
        /*00ca*/ 	.short	0x0044


	//----- nvinfo : EIATTR_SW_WAR
	.align		4
.L_35:
        /*00cc*/ 	.byte	0x04, 0x36
        /*00ce*/ 	.short	(.L_37 - .L_36)
.L_36:
        /*00d0*/ 	.word	0x00000008
.L_37:


//--------------------- .nv.callgraph             --------------------------
	.section	.nv.callgraph,"",@"SHT_CUDA_CALLGRAPH"
	.align	4
	.sectionentsize	8
	.align		4
        /*0000*/ 	.word	0x00000000
	.align		4
        /*0004*/ 	.word	0xffffffff
	.align		4
        /*0008*/ 	.word	0x00000000
	.align		4
        /*000c*/ 	.word	0xfffffffe
	.align		4
        /*0010*/ 	.word	0x00000000
	.align		4
        /*0014*/ 	.word	0xfffffffd
	.align		4
        /*0018*/ 	.word	0x00000000
	.align		4
        /*001c*/ 	.word	0xfffffffc


//--------------------- .nv.constant4             --------------------------
	.section	.nv.constant4,"a",@progbits
	.align	8
	.align		8
.nv.constant4:
        /*0000*/ 	.dword	_$_str
	.align		8
        /*0008*/ 	.dword	_$_str_$_2


//--------------------- .text.triton_poi_fused__native_batch_norm_legit_no_training_cat_relu_60 --------------------------
	.section	.text.triton_poi_fused__native_batch_norm_legit_no_training_cat_relu_60,"ax",@progbits
	.align	128
        .global         triton_poi_fused__native_batch_norm_legit_no_training_cat_relu_60
        .type           triton_poi_fused__native_batch_norm_legit_no_training_cat_relu_60,@function
        .size           triton_poi_fused__native_batch_norm_legit_no_training_cat_relu_60,(.L_x_1 - triton_poi_fused__native_batch_norm_legit_no_training_cat_relu_60)
        .other          triton_poi_fused__native_batch_norm_legit_no_training_cat_relu_60,@"STO_CUDA_ENTRY STV_DEFAULT"
triton_poi_fused__native_batch_norm_legit_no_training_cat_relu_60:
.text.triton_poi_fused__native_batch_norm_legit_no_training_cat_relu_60:
[----:B------:R-:W0:Y:S01]  /*0000*/  LDC R1, c[0x0][0x28] ;  /* 0x00000a00ff017b82 */ /* 0x000e220000000800 */
[----:B------:R-:W1:Y:S07]  /*0010*/  S2R R0, SR_TID.X ;  /* 0x0000000000007919 */ /* 0x000e6e0000002100 */
[----:B------:R-:W2:Y:S01]  /*0020*/  LDC.64 R4, c[0x0][0x228] ;  /* 0x00008a00ff047b82 */ /* 0x000ea20000000a00 */
[----:B------:R-:W-:Y:S01]  /*0030*/  IMAD.MOV.U32 R6, RZ, RZ, RZ ;  /* 0x000000ffff067224 */ /* 0x000fe200078e00ff */
[----:B------:R-:W-:Y:S01]  /*0040*/  ULDC.64 UR4, c[0x0][0x208] ;  /* 0x0000820000047ab9 */ /* 0x000fe20000000a00 */
[----:B------:R-:W3:Y:S01]  /*0050*/  S2R R3, SR_CTAID.X ;  /* 0x0000000000037919 */ /* 0x000ee20000002500 */
[----:B------:R-:W-:Y:S01]  /*0060*/  HFMA2.MMA R10, -RZ, RZ, 0, 0 ;  /* 0x00000000ff0a7435 */ /* 0x000fe200000001ff */
[----:B------:R-:W-:-:S03]  /*0070*/  ULDC.64 UR6, c[0x0][0x218] ;  /* 0x0000860000067ab9 */ /* 0x000fc60000000a00 */
[----:B------:R-:W4:Y:S01]  /*0080*/  LDC.64 R14, c[0x0][0x220] ;  /* 0x00008800ff0e7b82 */ /* 0x000f220000000a00 */
[----:B-1----:R-:W-:-:S05]  /*0090*/  IMAD.SHL.U32 R0, R0, 0x2, RZ ;  /* 0x0000000200007824 */ /* 0x002fca00078e00ff */
[----:B------:R-:W-:-:S05]  /*00a0*/  LOP3.LUT R0, R0, 0xfe, RZ, 0xc0, !PT ;  /* 0x000000fe00007812 */ /* 0x000fca00078ec0ff */
[----:B---3--:R-:W-:-:S05]  /*00b0*/  IMAD R0, R3, 0x100, R0 ;  /* 0x0000010003007824 */ /* 0x008fca00078e0200 */
[----:B------:R-:W-:Y:S02]  /*00c0*/  SHF.R.S32.HI R3, RZ, 0x1f, R0 ;  /* 0x0000001fff037819 */ /* 0x000fe40000011400 */
[----:B------:R-:W-:Y:S02]  /*00d0*/  ISETP.GE.AND P0, PT, R0, 0x1310, PT ;  /* 0x000013100000780c */ /* 0x000fe40003f06270 */
[----:B------:R-:W-:-:S04]  /*00e0*/  LEA.HI R3, R3, R0, RZ, 0x2 ;  /* 0x0000000003037211 */ /* 0x000fc800078f10ff */
[----:B------:R-:W-:-:S05]  /*00f0*/  SHF.R.S32.HI R11, RZ, 0x2, R3 ;  /* 0x00000002ff0b7819 */ /* 0x000fca0000011403 */
[----:B------:R-:W-:-:S05]  /*0100*/  IMAD.HI R2, R11, 0x6b6fa1ff, RZ ;  /* 0x6b6fa1ff0b027827 */ /* 0x000fca00078e02ff */
[----:B------:R-:W-:-:S04]  /*0110*/  SHF.R.U32.HI R7, RZ, 0x1f, R2 ;  /* 0x0000001fff077819 */ /* 0x000fc80000011602 */
[----:B------:R-:W-:-:S05]  /*0120*/  LEA.HI.SX32 R2, R2, R7, 0x19 ;  /* 0x0000000702027211 */ /* 0x000fca00078fcaff */
[----:B------:R-:W-:-:S04]  /*0130*/  IMAD R11, R2, -0x131, R11 ;  /* 0xfffffecf020b7824 */ /* 0x000fc800078e020b */
[----:B--2---:R-:W-:-:S05]  /*0140*/  IMAD.WIDE R4, R11, 0x4, R4 ;  /* 0x000000040b047825 */ /* 0x004fca00078e0204 */
[----:B------:R-:W2:Y:S01]  /*0150*/  @!P0 LDG.E.EL R6, desc[UR4][R4.64] ;  /* 0x0000000404068981 */ /* 0x000ea2000c2e1900 */
[----:B------:R-:W-:-:S03]  /*0160*/  IMAD.HI R2, R0, 0x6b6fa1ff, RZ ;  /* 0x6b6fa1ff00027827 */ /* 0x000fc600078e02ff */
[----:B------:R1:W3:Y:S01]  /*0170*/  @!P0 LDG.E.EL R10, desc[UR4][R4.64] ;  /* 0x00000004040a8981 */ /* 0x0002e2000c2e1900 */
[----:B------:R-:W-:Y:S01]  /*0180*/  IMAD.SHL.U32 R8, R11, 0x4, RZ ;  /* 0x000000040b087824 */ /* 0x000fe200078e00ff */
[----:B------:R-:W-:-:S04]  /*0190*/  SHF.R.U32.HI R7, RZ, 0x1f, R2 ;  /* 0x0000001fff077819 */ /* 0x000fc80000011602 */
[----:B------:R-:W-:Y:S02]  /*01a0*/  LEA.HI.SX32 R17, R2, R7, 0x17 ;  /* 0x0000000702117211 */ /* 0x000fe400078fbaff */
[----:B------:R-:W-:Y:S02]  /*01b0*/  LOP3.LUT R7, R3, 0xfffffffc, RZ, 0xc0, !PT ;  /* 0xfffffffc03077812 */ /* 0x000fe400078ec0ff */
[----:B------:R-:W5:Y:S01]  /*01c0*/  LDC.64 R2, c[0x0][0x210] ;  /* 0x00008400ff027b82 */ /* 0x000f620000000a00 */
[C---:B------:R-:W-:Y:S02]  /*01d0*/  IMAD R9, R17.reuse, 0x30, RZ ;  /* 0x0000003011097824 */ /* 0x040fe400078e02ff */
[----:B------:R-:W-:Y:S02]  /*01e0*/  IMAD.IADD R7, R0, 0x1, -R7 ;  /* 0x0000000100077824 */ /* 0x000fe400078e0a07 */
[----:B-1----:R-:W-:Y:S01]  /*01f0*/  IMAD R4, R17, -0x4c4, R0 ;  /* 0xfffffb3c11047824 */ /* 0x002fe200078e0200 */
[----:B------:R-:W-:-:S02]  /*0200*/  SHF.R.S32.HI R13, RZ, 0x1f, R9 ;  /* 0x0000001fff0d7819 */ /* 0x000fc40000011409 */
[----:B------:R-:W-:Y:S01]  /*0210*/  IADD3 R18, P1, P2, R8, R7, R9 ;  /* 0x0000000708127210 */ /* 0x000fe20007a3e009 */
[----:B------:R-:W-:Y:S01]  /*0220*/  IMAD R25, R17, 0x494, R4 ;  /* 0x0000049411197824 */ /* 0x000fe200078e0204 */
[----:B------:R-:W-:Y:S02]  /*0230*/  SHF.R.S32.HI R8, RZ, 0x1f, R8 ;  /* 0x0000001fff087819 */ /* 0x000fe40000011408 */
[----:B------:R-:W-:Y:S02]  /*0240*/  CS2R R4, SRZ ;  /* 0x0000000000047805 */ /* 0x000fe4000001ff00 */
[----:B------:R-:W-:Y:S02]  /*0250*/  SHF.R.S32.HI R7, RZ, 0x1f, R7 ;  /* 0x0000001fff077819 */ /* 0x000fe40000011407 */
[----:B------:R-:W-:Y:S02]  /*0260*/  LEA R16, P3, R18, UR6, 0x2 ;  /* 0x0000000612107c11 */ /* 0x000fe4000f8610ff */
[----:B------:R-:W-:-:S02]  /*0270*/  IADD3.X R7, R8, R7, R13, P1, P2 ;  /* 0x0000000708077210 */ /* 0x000fc40000fe440d */
[----:B------:R-:W1:Y:S01]  /*0280*/  LDC.64 R12, c[0x0][0x230] ;  /* 0x00008c00ff0c7b82 */ /* 0x000e620000000a00 */
[C---:B------:R-:W-:Y:S02]  /*0290*/  ISETP.GE.AND P2, PT, R11.reuse, 0x125, PT ;  /* 0x000001250b00780c */ /* 0x040fe40003f46270 */
[----:B------:R-:W-:Y:S02]  /*02a0*/  ISETP.GT.AND P1, PT, R11, 0x124, !P0 ;  /* 0x000001240b00780c */ /* 0x000fe40004724270 */
[----:B------:R-:W-:Y:S01]  /*02b0*/  ISETP.LT.AND P4, PT, R0, 0x1310, !P2 ;  /* 0x000013100000780c */ /* 0x000fe20005781270 */
[----:B-----5:R-:W-:Y:S01]  /*02c0*/  IMAD.WIDE R24, R25, 0x4, R2 ;  /* 0x0000000419187825 */ /* 0x020fe200078e0202 */
[----:B------:R-:W-:Y:S01]  /*02d0*/  CS2R R2, SRZ ;  /* 0x0000000000027805 */ /* 0x000fe2000001ff00 */
[----:B------:R-:W5:Y:S01]  /*02e0*/  LDC.64 R8, c[0x0][0x238] ;  /* 0x00008e00ff087b82 */ /* 0x000f620000000a00 */
[----:B------:R-:W-:Y:S01]  /*02f0*/  LEA.HI.X R17, R18, UR7, R7, 0x2, P3 ;  /* 0x0000000712117c11 */ /* 0x000fe200098f1407 */
[----:B----4-:R-:W-:Y:S01]  /*0300*/  IMAD.WIDE R22, R11, 0x4, R14 ;  /* 0x000000040b167825 */ /* 0x010fe200078e020e */
[----:B------:R-:W-:-:S02]  /*0310*/  MOV R7, RZ ;  /* 0x000000ff00077202 */ /* 0x000fc40000000f00 */
[----:B------:R-:W-:-:S03]  /*0320*/  CS2R R14, SRZ ;  /* 0x00000000000e7805 */ /* 0x000fc6000001ff00 */
[----:B------:R-:W4:Y:S04]  /*0330*/  @P1 LDG.E.64 R4, desc[UR4][R16.64+-0x1250] ;  /* 0xffedb00410041981 */ /* 0x000f28000c1e1b00 */
[----:B------:R-:W4:Y:S01]  /*0340*/  @P4 LDG.E.64 R2, desc[UR4][R24.64] ;  /* 0x0000000418024981 */ /* 0x000f22000c1e1b00 */
[----:B-1----:R-:W-:-:S03]  /*0350*/  IMAD.WIDE R12, R11, 0x4, R12 ;  /* 0x000000040b0c7825 */ /* 0x002fc600078e020c */
[----:B------:R-:W4:Y:S04]  /*0360*/  @!P0 LDG.E.EL R7, desc[UR4][R22.64] ;  /* 0x0000000416078981 */ /* 0x000f28000c2e1900 */
[----:B------:R-:W4:Y:S01]  /*0370*/  @!P0 LDG.E.EL R14, desc[UR4][R22.64] ;  /* 0x00000004160e8981 */ /* 0x000f22000c2e1900 */
[----:B-----5:R-:W-:Y:S01]  /*0380*/  IMAD.WIDE R8, R11, 0x4, R8 ;  /* 0x000000040b087825 */ /* 0x020fe200078e0208 */
[----:B------:R-:W-:-:S03]  /*0390*/  HFMA2.MMA R11, -RZ, RZ, 0, 0 ;  /* 0x00000000ff0b7435 */ /* 0x000fc600000001ff */
[----:B------:R-:W-:Y:S01]  /*03a0*/  IMAD.MOV.U32 R20, RZ, RZ, RZ ;  /* 0x000000ffff147224 */ /* 0x000fe200078e00ff */
[----:B------:R-:W5:Y:S01]  /*03b0*/  @!P0 LDG.E.EL R15, desc[UR4][R8.64] ;  /* 0x00000004080f8981 */ /* 0x000f62000c2e1900 */
[----:B------:R-:W-:-:S04]  /*03c0*/  IMAD.MOV.U32 R18, RZ, RZ, RZ ;  /* 0x000000ffff127224 */ /* 0x000fc800078e00ff */
[----:B------:R-:W5:Y:S04]  /*03d0*/  @!P0 LDG.E.EL R20, desc[UR4][R12.64] ;  /* 0x000000040c148981 */ /* 0x000f68000c2e1900 */
[----:B------:R1:W5:Y:S04]  /*03e0*/  @!P0 LDG.E.EL R18, desc[UR4][R12.64] ;  /* 0x000000040c128981 */ /* 0x000368000c2e1900 */
[----:B------:R1:W5:Y:S01]  /*03f0*/  @!P0 LDG.E.EL R11, desc[UR4][R8.64] ;  /* 0x00000004080b8981 */ /* 0x000362000c2e1900 */
[----:B------:R-:W-:Y:S01]  /*0400*/  IMAD.MOV.U32 R21, RZ, RZ, 0x3e800000 ;  /* 0x3e800000ff157424 */ /* 0x000fe200078e00ff */
[----:B01----:R-:W0:Y:S08]  /*0410*/  LDC.64 R12, c[0x0][0x240] ;  /* 0x00009000ff0c7b82 */ /* 0x003e300000000a00 */
[----:B------:R-:W1:Y:S01]  /*0420*/  LDC.64 R8, c[0x0][0x248] ;  /* 0x00009200ff087b82 */ /* 0x000e620000000a00 */
[----:B0-----:R-:W-:-:S04]  /*0430*/  IMAD.WIDE R12, R0, 0x4, R12 ;  /* 0x00000004000c7825 */ /* 0x001fc800078e020c */
[----:B-1----:R-:W-:-:S04]  /*0440*/  IMAD.WIDE R8, R0, 0x4, R8 ;  /* 0x0000000400087825 */ /* 0x002fc800078e0208 */
[----:B--2---:R-:W-:-:S04]  /*0450*/  FADD R6, R6, 9.9999997473787516356e-06 ;  /* 0x3727c5ac06067421 */ /* 0x004fc80000000000 */
[----:B------:R-:W0:Y:S01]  /*0460*/  MUFU.SQRT R16, R6 ;  /* 0x0000000600107308 */ /* 0x000e220000002000 */
[----:B---3--:R-:W-:-:S07]  /*0470*/  FADD R10, R10, 9.9999997473787516356e-06 ;  /* 0x3727c5ac0a0a7421 */ /* 0x008fce0000000000 */
[----:B------:R-:W1:Y:S01]  /*0480*/  MUFU.SQRT R17, R10 ;  /* 0x0000000a00117308 */ /* 0x000e620000002000 */
[C---:B0-----:R-:W-:Y:S02]  /*0490*/  FSETP.GT.AND P6, PT, R16.reuse, 8.50705917302346158658e+37, PT ;  /* 0x7e8000001000780b */ /* 0x041fe40003fc4000 */
[----:B------:R-:W-:Y:S02]  /*04a0*/  FSETP.GEU.AND P3, PT, R16, 1.175494350822287508e-38, PT ;  /* 0x008000001000780b */ /* 0x000fe40003f6e000 */
[----:B------:R-:W-:Y:S02]  /*04b0*/  FSEL R19, R21, 1, P6 ;  /* 0x3f80000015137808 */ /* 0x000fe40003000000 */
[----:B-1----:R-:W-:-:S07]  /*04c0*/  FSETP.GT.AND P5, PT, R17, 8.50705917302346158658e+37, PT ;  /* 0x7e8000001100780b */ /* 0x002fce0003fa4000 */
[----:B------:R-:W-:Y:S01]  /*04d0*/  @P6 FMUL R16, R16, 0.25 ;  /* 0x3e80000010106820 */ /* 0x000fe20000400000 */
[----:B------:R-:W-:-:S03]  /*04e0*/  FSETP.GEU.AND P6, PT, R17, 1.175494350822287508e-38, PT ;  /* 0x008000001100780b */ /* 0x000fc60003fce000 */
[----:B------:R-:W-:Y:S02]  /*04f0*/  @!P3 FMUL R16, R16, 16777216 ;  /* 0x4b8000001010b820 */ /* 0x000fe40000400000 */
[----:B------:R-:W-:-:S08]  /*0500*/  @P5 FMUL R17, R17, 0.25 ;  /* 0x3e80000011115820 */ /* 0x000fd00000400000 */
[----:B------:R-:W-:Y:S01]  /*0510*/  @!P6 FMUL R17, R17, 16777216 ;  /* 0x4b8000001111e820 */ /* 0x000fe20000400000 */
[----:B------:R-:W0:Y:S01]  /*0520*/  MUFU.RCP R16, R16 ;  /* 0x0000001000107308 */ /* 0x000e220000001000 */
[----:B------:R-:W-:-:S07]  /*0530*/  FSEL R6, R21, 1, P5 ;  /* 0x3f80000015067808 */ /* 0x000fce0002800000 */
[----:B------:R-:W1:Y:S01]  /*0540*/  MUFU.RCP R17, R17 ;  /* 0x0000001100117308 */ /* 0x000e620000001000 */
[----:B----4-:R-:W-:Y:S02]  /*0550*/  SEL R2, R2, RZ, P4 ;  /* 0x000000ff02027207 */ /* 0x010fe40002000000 */
[----:B------:R-:W-:Y:S01]  /*0560*/  SEL R3, R3, RZ, P4 ;  /* 0x000000ff03037207 */ /* 0x000fe20002000000 */
[----:B------:R-:W-:Y:S01]  /*0570*/  @!P3 FMUL R19, R19, 16777216 ;  /* 0x4b8000001313b820 */ /* 0x000fe20000400000 */
[----:B------:R-:W-:Y:S01]  /*0580*/  @P2 SEL R2, R4, RZ, P1 ;  /* 0x000000ff04022207 */ /* 0x000fe20000800000 */
[----:B------:R-:W-:Y:S01]  /*0590*/  @!P6 FMUL R6, R6, 16777216 ;  /* 0x4b8000000606e820 */ /* 0x000fe20000400000 */
[----:B------:R-:W-:Y:S01]  /*05a0*/  @P2 SEL R3, R5, RZ, P1 ;  /* 0x000000ff05032207 */ /* 0x000fe20000800000 */
[----:B0-----:R-:W-:Y:S02]  /*05b0*/  FMUL R16, R16, R19 ;  /* 0x0000001310107220 */ /* 0x001fe40000400000 */
[----:B------:R-:W-:-:S02]  /*05c0*/  FADD R7, R2, -R7 ;  /* 0x8000000702077221 */ /* 0x000fc40000000000 */
[----:B------:R-:W-:Y:S01]  /*05d0*/  FADD R14, R3, -R14 ;  /* 0x8000000e030e7221 */ /* 0x000fe20000000000 */
[----:B-1----:R-:W-:Y:S01]  /*05e0*/  FMUL R17, R17, R6 ;  /* 0x0000000611117220 */ /* 0x002fe20000400000 */
[----:B------:R-:W-:-:S03]  /*05f0*/  FMUL R16, R7, R16 ;  /* 0x0000001007107220 */ /* 0x000fc60000400000 */
[----:B------:R-:W-:Y:S01]  /*0600*/  FMUL R14, R14, R17 ;  /* 0x000000110e0e7220 */ /* 0x000fe20000400000 */
[----:B-----5:R-:W-:Y:S01]  /*0610*/  FFMA R15, R16, R20, R15 ;  /* 0x00000014100f7223 */ /* 0x020fe2000000000f */
[----:B------:R0:W-:Y:S02]  /*0620*/  @!P0 STG.E.64 desc[UR4][R12.64], R2 ;  /* 0x000000020c008986 */ /* 0x0001e4000c101b04 */
[----:B------:R-:W-:Y:S02]  /*0630*/  FFMA R11, R14, R18, R11 ;  /* 0x000000120e0b7223 */ /* 0x000fe4000000000b */
[----:B------:R-:W-:-:S03]  /*0640*/  FSETP.GEU.AND P1, PT, R15, RZ, PT ;  /* 0x000000ff0f00720b */ /* 0x000fc60003f2e000 */
[----:B------:R-:W-:Y:S02]  /*0650*/  FSETP.GEU.AND P2, PT, R11, RZ, PT ;  /* 0x000000ff0b00720b */ /* 0x000fe40003f4e000 */
[----:B------:R-:W-:Y:S02]  /*0660*/  FSEL R10, R15, RZ, P1 ;  /* 0x000000ff0f0a7208 */ /* 0x000fe40000800000 */
[----:B------:R-:W-:Y:S01]  /*0670*/  FSEL R11, R11, RZ, P2 ;  /* 0x000000ff0b0b7208 */ /* 0x000fe20001000000 */
[----:B0-----:R-:W-:Y:S08]  /*0680*/  @P0 EXIT ;  /* 0x000000000000094d */ /* 0x001ff00003800000 */
[----:B------:R-:W-:Y:S01]  /*0690*/  STG.E.64 desc[UR4][R8.64], R10 ;  /* 0x0000000a08007986 */ /* 0x000fe2000c101b04 */
[----:B------:R-:W-:Y:S05]  /*06a0*/  EXIT ;  /* 0x000000000000794d */ /* 0x000fea0003800000 */
.L_x_0:
[----:B------:R-:W-:-:S00]  /*06b0*/  BRA `(.L_x_0) ;  /* 0xfffffffc00fc7947 */ /* 0x000fc0000383ffff */
[----:B------:R-:W-:-:S00]  /*06c0*/  NOP ;  /* 0x0000000000007918 */ /* 0x000fc00000000000 */
        /* <DEDUP_REMOVED lines=11> */
.L_x_1:


//--------------------- .nv.global.init           --------------------------
	.section	.nv.global.init,"aw",@progbits
.nv.global.init:
	.type		_$_str,@object
	.size		_$_str,(_$_str_$_2 - _$_str)
_$_str:
        /*0000*/ 	.byte	0x5f, 0x5f, 0x43, 0x55, 0x44, 0x41, 0x5f, 0x46, 0x54, 0x5a, 0x00
	.type		_$_str_$_2,@object
	.size		_$_str_$_2,(.L_1 - _$_str_$_2)
_$_str_$_2:
        /*000b*/ 	.byte	0x5f, 0x5f, 0x43, 0x55, 0x44, 0x41, 0x5f, 0x50, 0x52, 0x45, 0x43, 0x5f, 0x53, 0x51, 0x52, 0x54
        /*001b*/ 	.byte	0x00
.L_1:


//--------------------- .nv.constant0.triton_poi_fused__native_batch_norm_legit_no_training_cat_relu_60 --------------------------
	.section	.nv.constant0.triton_poi_fused__native_batch_norm_legit_no_training_cat_relu_60,"a",@progbits
	.sectionflags	@""
	.align	4
.nv.constant0.triton_poi_fused__native_batch_norm_legit_no_training_cat_relu_60:
	.zero		596
